	.headerflags	@"EF_CUDA_TEXMODE_UNIFIED EF_CUDA_64BIT_ADDRESS EF_CUDA_ACCELERATORS EF_CUDA_SM90 EF_CUDA_VIRTUAL_SM(EF_CUDA_SM90)"
	.elftype	@"ET_EXEC"


//--------------------- .nv.info                  --------------------------
	.section	.nv.info,"",@"SHT_CUDA_INFO"
	.align	4


	//----- nvinfo : EIATTR_REGCOUNT
	.align		4
        /*0000*/ 	.byte	0x04, 0x2f
        /*0002*/ 	.short	(.L_2 - .L_1)
	.align		4
.L_1:
        /*0004*/ 	.word	index@(triton_poi_fused_cat_29)
        /*0008*/ 	.word	0x0000000f


	//----- nvinfo : EIATTR_MIN_STACK_SIZE
	.align		4
.L_2:
        /*000c*/ 	.byte	0x04, 0x12
        /*000e*/ 	.short	(.L_4 - .L_3)
	.align		4
.L_3:
        /*0010*/ 	.word	index@(triton_poi_fused_cat_29)
        /*0014*/ 	.word	0x00000000


	//----- nvinfo : EIATTR_FRAME_SIZE
	.align		4
.L_4:
        /*0018*/ 	.byte	0x04, 0x11
        /*001a*/ 	.short	(.L_6 - .L_5)
	.align		4
.L_5:
        /*001c*/ 	.word	index@(triton_poi_fused_cat_29)
        /*0020*/ 	.word	0x00000000


	//----- nvinfo : EIATTR_MIN_STACK_SIZE
	.align		4
.L_6:
        /*0024*/ 	.byte	0x04, 0x12
        /*0026*/ 	.short	(.L_8 - .L_7)
	.align		4
.L_7:
        /*0028*/ 	.word	index@(triton_poi_fused_cat_29)
        /*002c*/ 	.word	0x00000000
.L_8:


//--------------------- .nv.info.triton_poi_fused_cat_29 --------------------------
	.section	.nv.info.triton_poi_fused_cat_29,"",@"SHT_CUDA_INFO"
	.sectionflags	@""
	.align	4


	//----- nvinfo : EIATTR_CUDA_API_VERSION
	.align		4
        /*0000*/ 	.byte	0x04, 0x37
        /*0002*/ 	.short	(.L_10 - .L_9)
.L_9:
        /*0004*/ 	.word	0x0000007c


	//----- nvinfo : EIATTR_KPARAM_INFO
	.align		4
.L_10:
        /*0008*/ 	.byte	0x04, 0x17
        /*000a*/ 	.short	(.L_12 - .L_11)
.L_11:
        /*000c*/ 	.word	0x00000000
        /*0010*/ 	.short	0x0003
        /*0012*/ 	.short	0x0018
        /*0014*/ 	.byte	0x00, 0xf0, 0x11, 0x00


	//----- nvinfo : EIATTR_KPARAM_INFO
	.align		4
.L_12:
        /*0018*/ 	.byte	0x04, 0x17
        /*001a*/ 	.short	(.L_14 - .L_13)
.L_13:
        /*001c*/ 	.word	0x00000000
        /*0020*/ 	.short	0x0002
        /*0022*/ 	.short	0x0010
        /*0024*/ 	.byte	0x00, 0xf4, 0x21, 0x00


	//----- nvinfo : EIATTR_KPARAM_INFO
	.align		4
.L_14:
        /*0028*/ 	.byte	0x04, 0x17
        /*002a*/ 	.short	(.L_16 - .L_15)
.L_15:
        /*002c*/ 	.word	0x00000000
        /*0030*/ 	.short	0x0001
        /*0032*/ 	.short	0x0008
        /*0034*/ 	.byte	0x00, 0xf4, 0x21, 0x00


	//----- nvinfo : EIATTR_KPARAM_INFO
	.align		4
.L_16:
        /*0038*/ 	.byte	0x04, 0x17
        /*003a*/ 	.short	(.L_18 - .L_17)
.L_17:
        /*003c*/ 	.word	0x00000000
        /*0040*/ 	.short	0x0000
        /*0042*/ 	.short	0x0000
        /*0044*/ 	.byte	0x00, 0xf4, 0x21, 0x00


	//----- nvinfo : EIATTR_SPARSE_MMA_MASK
	.align		4
.L_18:
        /*0048*/ 	.byte	0x03, 0x50
        /*004a*/ 	.short	0x0000


	//----- nvinfo : EIATTR_MAXREG_COUNT
	.align		4
        /*004c*/ 	.byte	0x03, 0x1b
        /*004e*/ 	.short	0x00ff


	//----- nvinfo : EIATTR_EXIT_INSTR_OFFSETS
	.align		4
        /*0050*/ 	.byte	0x04, 0x1c
        /*0052*/ 	.short	(.L_20 - .L_19)


	//   ....[0]....
.L_19:
        /*0054*/ 	.word	0x000009c0


	//   ....[1]....
        /*0058*/ 	.word	0x000009e0


	//----- nvinfo : EIATTR_REQNTID
	.align		4
.L_20:
        /*005c*/ 	.byte	0x04, 0x10
        /*005e*/ 	.short	(.L_22 - .L_21)
.L_21:
        /*0060*/ 	.word	0x00000080
        /*0064*/ 	.word	0x00000001
        /*0068*/ 	.word	0x00000001


	//----- nvinfo : EIATTR_CRS_STACK_SIZE
	.align		4
.L_22:
        /*006c*/ 	.byte	0x04, 0x1e
        /*006e*/ 	.short	(.L_24 - .L_23)
.L_23:
        /*0070*/ 	.word	0x00000000


	//----- nvinfo : EIATTR_CBANK_PARAM_SIZE
	.align		4
.L_24:
        /*0074*/ 	.byte	0x03, 0x19
        /*0076*/ 	.short	0x001c


	//----- nvinfo : EIATTR_PARAM_CBANK
	.align		4
        /*0078*/ 	.byte	0x04, 0x0a
        /*007a*/ 	.short	(.L_26 - .L_25)
	.align		4
.L_25:
        /*007c*/ 	.word	index@(.nv.constant0.triton_poi_fused_cat_29)
        /*0080*/ 	.short	0x0210
        /*0082*/ 	.short	0x001c


	//----- nvinfo : EIATTR_SW_WAR
	.align		4
.L_26:
        /*0084*/ 	.byte	0x04, 0x36
        /*0086*/ 	.short	(.L_28 - .L_27)
.L_27:
        /*0088*/ 	.word	0x00000008
.L_28:


//--------------------- .nv.callgraph             --------------------------
	.section	.nv.callgraph,"",@"SHT_CUDA_CALLGRAPH"
	.align	4
	.sectionentsize	8
	.align		4
        /*0000*/ 	.word	0x00000000
	.align		4
        /*0004*/ 	.word	0xffffffff
	.align		4
        /*0008*/ 	.word	0x00000000
	.align		4
        /*000c*/ 	.word	0xfffffffe
	.align		4
        /*0010*/ 	.word	0x00000000
	.align		4
        /*0014*/ 	.word	0xfffffffd
	.align		4
        /*0018*/ 	.word	0x00000000
	.align		4
        /*001c*/ 	.word	0xfffffffc


//--------------------- .nv.constant4             --------------------------
	.section	.nv.constant4,"a",@progbits
	.align	8
	.align		8
.nv.constant4:
        /*0000*/ 	.dword	_$_str


//--------------------- .text.triton_poi_fused_cat_29 --------------------------
	.section	.text.triton_poi_fused_cat_29,"ax",@progbits
	.align	128
        .global         triton_poi_fused_cat_29
        .type           triton_poi_fused_cat_29,@function
        .size           triton_poi_fused_cat_29,(.L_x_15 - triton_poi_fused_cat_29)
        .other          triton_poi_fused_cat_29,@"STO_CUDA_ENTRY STV_DEFAULT"
triton_poi_fused_cat_29:
.text.triton_poi_fused_cat_29:
[----:B------:R-:W0:Y:S02]  /*0000*/  LDC R1, c[0x0][0x28] ;  /* 0x00000a00ff017b82 */ /* 0x000e240000000800 */
[----:B------:R-:W1:Y:S01]  /*0010*/  S2R R2, SR_TID.X ;  /* 0x0000000000027919 */ /* 0x000e620000002100 */
[----:B------:R-:W-:Y:S01]  /*0020*/  ULDC.64 UR4, c[0x0][0x208] ;  /* 0x0000820000047ab9 */ /* 0x000fe20000000a00 */
[----:B------:R-:W-:Y:S01]  /*0030*/  BSSY B0, `(.L_x_0) ;  /* 0x0000011000007945 */ /* 0x000fe20003800000 */
[----:B------:R-:W-:Y:S01]  /*0040*/  HFMA2.MMA R5, -RZ, RZ, 0, 0 ;  /* 0x00000000ff057435 */ /* 0x000fe200000001ff */
[----:B------:R-:W2:Y:S01]  /*0050*/  S2R R3, SR_CTAID.X ;  /* 0x0000000000037919 */ /* 0x000ea20000002500 */
[----:B-1----:R-:W-:-:S04]  /*0060*/  LOP3.LUT R2, R2, 0x7f, RZ, 0xc0, !PT ;  /* 0x0000007f02027812 */ /* 0x002fc800078ec0ff */
[----:B--2---:R-:W-:-:S04]  /*0070*/  LEA R2, R3, R2, 0x7 ;  /* 0x0000000203027211 */ /* 0x004fc800078e38ff */
[----:B------:R-:W-:-:S04]  /*0080*/  SHF.R.S32.HI R3, RZ, 0x1f, R2 ;  /* 0x0000001fff037819 */ /* 0x000fc80000011402 */
[----:B------:R-:W-:-:S04]  /*0090*/  LEA.HI R0, R3, R2, RZ, 0x9 ;  /* 0x0000000203007211 */ /* 0x000fc800078f48ff */
[----:B------:R-:W-:Y:S02]  /*00a0*/  LOP3.LUT R3, R0, 0xfffffe00, RZ, 0xc0, !PT ;  /* 0xfffffe0000037812 */ /* 0x000fe400078ec0ff */
[----:B------:R-:W-:Y:S02]  /*00b0*/  SHF.R.S32.HI R4, RZ, 0x9, R0 ;  /* 0x00000009ff047819 */ /* 0x000fe40000011400 */
[----:B------:R-:W-:-:S04]  /*00c0*/  IADD3 R3, R2, -R3, RZ ;  /* 0x8000000302037210 */ /* 0x000fc80007ffe0ff */
[----:B------:R-:W-:Y:S02]  /*00d0*/  ISETP.GE.AND P0, PT, R3, 0x100, PT ;  /* 0x000001000300780c */ /* 0x000fe40003f06270 */
[----:B------:R-:W-:Y:S02]  /*00e0*/  LEA R4, R4, R3, 0x8 ;  /* 0x0000000304047211 */ /* 0x000fe400078e40ff */
[----:B------:R-:W-:-:S13]  /*00f0*/  ISETP.LT.AND P1, PT, R2, 0x800, !P0 ;  /* 0x000008000200780c */ /* 0x000fda0004721270 */
[----:B------:R-:W-:Y:S05]  /*0100*/  @!P1 BRA `(.L_x_1) ;  /* 0x00000000000c9947 */ /* 0x000fea0003800000 */
[----:B------:R-:W1:Y:S02]  /*0110*/  LDC.64 R6, c[0x0][0x210] ;  /* 0x00008400ff067b82 */ /* 0x000e640000000a00 */
[----:B-1----:R-:W-:-:S05]  /*0120*/  IMAD.WIDE R6, R4, 0x4, R6 ;  /* 0x0000000404067825 */ /* 0x002fca00078e0206 */
[----:B------:R1:W5:Y:S02]  /*0130*/  LDG.E.EL R5, desc[UR4][R6.64] ;  /* 0x0000000406057981 */ /* 0x000364000c2e1900 */
.L_x_1:
[----:B------:R-:W-:Y:S05]  /*0140*/  BSYNC B0 ;  /* 0x0000000000007941 */ /* 0x000fea0003800000 */
.L_x_0:
[----:B-----5:R-:W-:Y:S01]  /*0150*/  SEL R5, R5, RZ, P1 ;  /* 0x000000ff05057207 */ /* 0x020fe20000800000 */
[----:B------:R-:W-:Y:S01]  /*0160*/  BSSY B0, `(.L_x_2) ;  /* 0x0000024000007945 */ /* 0x000fe20003800000 */
[----:B------:R-:W-:-:S03]  /*0170*/  MOV R11, 0x3e800000 ;  /* 0x3e800000000b7802 */ /* 0x000fc60000000f00 */
[----:B------:R-:W-:-:S05]  /*0180*/  FMUL R0, R5, 1.4426950216293334961 ;  /* 0x3fb8aa3b05007820 */ /* 0x000fca0000400000 */
[----:B------:R-:W-:-:S13]  /*0190*/  FSETP.GEU.AND P1, PT, R0, -126, PT ;  /* 0xc2fc00000000780b */ /* 0x000fda0003f2e000 */
[----:B------:R-:W-:-:S04]  /*01a0*/  @!P1 FMUL R0, R0, 0.5 ;  /* 0x3f00000000009820 */ /* 0x000fc80000400000 */
[----:B-1----:R-:W1:Y:S02]  /*01b0*/  MUFU.EX2 R7, R0 ;  /* 0x0000000000077308 */ /* 0x002e640000000800 */
[----:B-1----:R-:W-:Y:S01]  /*01c0*/  @!P1 FMUL R7, R7, R7 ;  /* 0x0000000707079220 */ /* 0x002fe20000400000 */
[----:B------:R-:W-:-:S03]  /*01d0*/  FSETP.GT.AND P1, PT, R5, 20, PT ;  /* 0x41a000000500780b */ /* 0x000fc60003f24000 */
[C---:B------:R-:W-:Y:S01]  /*01e0*/  FADD.FTZ.RZ R6, R7.reuse, 1 ;  /* 0x3f80000007067421 */ /* 0x040fe2000001c000 */
[----:B------:R-:W-:-:S04]  /*01f0*/  ISETP.GE.U32.AND P2, PT, R7, 0x7f800000, PT ;  /* 0x7f8000000700780c */ /* 0x000fc80003f46070 */
[----:B------:R-:W-:-:S04]  /*0200*/  IADD3 R6, R6, -0x3f400000, RZ ;  /* 0xc0c0000006067810 */ /* 0x000fc80007ffe0ff */
[----:B------:R-:W-:-:S04]  /*0210*/  LOP3.LUT R8, R6, 0xff800000, RZ, 0xc0, !PT ;  /* 0xff80000006087812 */ /* 0x000fc800078ec0ff */
[----:B------:R-:W-:Y:S02]  /*0220*/  IADD3 R6, -R8, 0x40800000, RZ ;  /* 0x4080000008067810 */ /* 0x000fe40007ffe1ff */
[----:B------:R-:W-:Y:S02]  /*0230*/  IADD3 R9, R7, -R8, RZ ;  /* 0x8000000807097210 */ /* 0x000fe40007ffe0ff */
[----:B------:R-:W-:Y:S01]  /*0240*/  I2FP.F32.S32 R8, R8 ;  /* 0x0000000800087245 */ /* 0x000fe20000201400 */
[----:B------:R-:W-:Y:S01]  /*0250*/  FFMA.FTZ R10, R6, R11, -1 ;  /* 0xbf800000060a7423 */ /* 0x000fe2000001000b */
[----:B------:R-:W-:-:S03]  /*0260*/  HFMA2.MMA R6, -RZ, RZ, 1.3056640625, -1.8671875 ;  /* 0x3d39bf78ff067435 */ /* 0x000fc600000001ff */
[----:B------:R-:W-:Y:S01]  /*0270*/  FADD R9, R9, R10 ;  /* 0x0000000a09097221 */ /* 0x000fe20000000000 */
[----:B------:R-:W-:-:S06]  /*0280*/  FMUL R8, R8, 1.1920928955078125e-07 ;  /* 0x3400000008087820 */ /* 0x000fcc0000400000 */
[----:B------:R-:W-:-:S04]  /*0290*/  FFMA.FTZ R0, R9, -R6, 0.10546888411045074463 ;  /* 0x3dd8001209007423 */ /* 0x000fc80000010806 */
[----:B------:R-:W-:-:S04]  /*02a0*/  FFMA.FTZ R0, R9, R0, -0.13229703903198242188 ;  /* 0xbe0778e009007423 */ /* 0x000fc80000010000 */
[----:B------:R-:W-:-:S04]  /*02b0*/  FFMA.FTZ R0, R9, R0, 0.14491446316242218018 ;  /* 0x3e14647509007423 */ /* 0x000fc80000010000 */
[----:B------:R-:W-:-:S04]  /*02c0*/  FFMA.FTZ R0, R9, R0, -0.16641564667224884033 ;  /* 0xbe2a68dd09007423 */ /* 0x000fc80000010000 */
[----:B------:R-:W-:-:S04]  /*02d0*/  FFMA.FTZ R0, R9, R0, 0.19988867640495300293 ;  /* 0x3e4caf9e09007423 */ /* 0x000fc80000010000 */
[----:B------:R-:W-:-:S04]  /*02e0*/  FFMA.FTZ R0, R9, R0, -0.25000196695327758789 ;  /* 0xbe80004209007423 */ /* 0x000fc80000010000 */
[----:B------:R-:W-:-:S04]  /*02f0*/  FFMA.FTZ R0, R9, R0, 0.33333510160446166992 ;  /* 0x3eaaaae609007423 */ /* 0x000fc80000010000 */
[----:B------:R-:W-:-:S04]  /*0300*/  FFMA.FTZ R0, R9, R0, -0.5 ;  /* 0xbf00000009007423 */ /* 0x000fc80000010000 */
[----:B------:R-:W-:-:S04]  /*0310*/  FMUL R0, R9, R0 ;  /* 0x0000000009007220 */ /* 0x000fc80000400000 */
[----:B------:R-:W-:-:S04]  /*0320*/  FFMA.FTZ R9, R9, R0, R9 ;  /* 0x0000000009097223 */ /* 0x000fc80000010009 */
[----:B------:R-:W-:Y:S01]  /*0330*/  FFMA.FTZ R8, R8, 0.69314718246459960938, R9 ;  /* 0x3f31721808087823 */ /* 0x000fe20000010009 */
[----:B------:R-:W-:Y:S06]  /*0340*/  @!P2 BRA `(.L_x_3) ;  /* 0x000000000014a947 */ /* 0x000fec0003800000 */
[C---:B------:R-:W-:Y:S02]  /*0350*/  ISETP.GE.AND P2, PT, R7.reuse, -0x407fffff, PT ;  /* 0xbf8000010700780c */ /* 0x040fe40003f46270 */
[----:B------:R-:W-:-:S11]  /*0360*/  FSETP.NEU.AND P3, PT, R7, RZ, PT ;  /* 0x000000ff0700720b */ /* 0x000fd60003f6d000 */
[----:B------:R-:W-:-:S05]  /*0370*/  @P2 MOV R0, 0x7f800000 ;  /* 0x7f80000000002802 */ /* 0x000fca0000000f00 */
[----:B------:R-:W-:-:S05]  /*0380*/  @P2 FFMA.FTZ R8, R7, R0, +INF ;  /* 0x7f80000007082423 */ /* 0x000fca0000010000 */
[----:B------:R-:W-:-:S07]  /*0390*/  FSEL R8, R8, -RZ, P3 ;  /* 0x800000ff08087208 */ /* 0x000fce0001800000 */
.L_x_3:
[----:B------:R-:W-:Y:S05]  /*03a0*/  BSYNC B0 ;  /* 0x0000000000007941 */ /* 0x000fea0003800000 */
.L_x_2:
[----:B------:R-:W-:Y:S01]  /*03b0*/  FSEL R11, R5, R8, P1 ;  /* 0x00000008050b7208 */ /* 0x000fe20000800000 */
[----:B------:R-:W-:Y:S01]  /*03c0*/  BSSY B0, `(.L_x_4) ;  /* 0x0000017000007945 */ /* 0x000fe20003800000 */
[----:B------:R-:W-:Y:S02]  /*03d0*/  ISETP.GE.AND P1, PT, R2, 0x800, PT ;  /* 0x000008000200780c */ /* 0x000fe40003f26270 */
[----:B------:R-:W-:Y:S01]  /*03e0*/  SHF.R.S32.HI R9, RZ, 0x1f, R4 ;  /* 0x0000001fff097819 */ /* 0x000fe20000011404 */
[----:B------:R-:W-:-:S05]  /*03f0*/  FADD.FTZ R10, |R11|, -RZ ;  /* 0x800000ff0b0a7221 */ /* 0x000fca0000010200 */
[----:B------:R-:W-:-:S13]  /*0400*/  FSETP.GE.AND P2, PT, R10, 0.60000002384185791016, PT ;  /* 0x3f19999a0a00780b */ /* 0x000fda0003f46000 */
[----:B------:R-:W-:Y:S05]  /*0410*/  @!P2 BRA `(.L_x_5) ;  /* 0x000000000028a947 */ /* 0x000fea0003800000 */
[C---:B------:R-:W-:Y:S01]  /*0420*/  FMUL R0, R10.reuse, 2.8853900432586669922 ;  /* 0x4038aa3b0a007820 */ /* 0x040fe20000400000 */
[----:B------:R-:W-:Y:S02]  /*0430*/  MOV R8, 0x3f800000 ;  /* 0x3f80000000087802 */ /* 0x000fe40000000f00 */
[----:B------:R-:W-:-:S03]  /*0440*/  FSETP.GE.AND P2, PT, R10, 9.010913848876953125, PT ;  /* 0x41102cb40a00780b */ /* 0x000fc60003f46000 */
[----:B------:R-:W1:Y:S02]  /*0450*/  MUFU.EX2 R0, R0 ;  /* 0x0000000000007308 */ /* 0x000e640000000800 */
[----:B-1----:R-:W-:-:S06]  /*0460*/  FADD R7, R0, 1 ;  /* 0x3f80000000077421 */ /* 0x002fcc0000000000 */
[----:B------:R-:W1:Y:S02]  /*0470*/  MUFU.RCP R7, R7 ;  /* 0x0000000700077308 */ /* 0x000e640000001000 */
[----:B-1----:R-:W-:-:S05]  /*0480*/  FFMA.FTZ R8, R7, -2, R8 ;  /* 0xc000000007087823 */ /* 0x002fca0000010008 */
[----:B------:R-:W-:-:S04]  /*0490*/  FSEL R8, R8, 1, !P2 ;  /* 0x3f80000008087808 */ /* 0x000fc80005000000 */
[----:B------:R-:W-:Y:S01]  /*04a0*/  LOP3.LUT R8, R8, 0x80000000, R11, 0xf8, !PT ;  /* 0x8000000008087812 */ /* 0x000fe200078ef80b */
[----:B------:R-:W-:Y:S06]  /*04b0*/  BRA `(.L_x_6) ;  /* 0x00000000001c7947 */ /* 0x000fec0003800000 */
.L_x_5:
[----:B------:R-:W-:Y:S01]  /*04c0*/  HFMA2.MMA R0, -RZ, RZ, 1.125, -9232 ;  /* 0x3c80f082ff007435 */ /* 0x000fe200000001ff */
[----:B------:R-:W-:-:S09]  /*04d0*/  FMUL R7, R11, R11 ;  /* 0x0000000b0b077220 */ /* 0x000fd20000400000 */
[----:B------:R-:W-:-:S04]  /*04e0*/  FFMA.FTZ R0, R7, R0, -0.052303962409496307373 ;  /* 0xbd563cae07007423 */ /* 0x000fc80000010000 */
[----:B------:R-:W-:-:S04]  /*04f0*/  FFMA.FTZ R0, R7, R0, 0.1331529766321182251 ;  /* 0x3e08594107007423 */ /* 0x000fc80000010000 */
[----:B------:R-:W-:-:S04]  /*0500*/  FFMA.FTZ R0, R7, R0, -0.33332768082618713379 ;  /* 0xbeaaa9ed07007423 */ /* 0x000fc80000010000 */
[----:B------:R-:W-:-:S04]  /*0510*/  FFMA.FTZ R0, R7, R0, RZ ;  /* 0x0000000007007223 */ /* 0x000fc800000100ff */
[----:B------:R-:W-:-:S07]  /*0520*/  FFMA.FTZ R8, R11, R0, R11 ;  /* 0x000000000b087223 */ /* 0x000fce000001000b */
.L_x_6:
[----:B------:R-:W-:Y:S05]  /*0530*/  BSYNC B0 ;  /* 0x0000000000007941 */ /* 0x000fea0003800000 */
.L_x_4:
[----:B------:R-:W-:Y:S01]  /*0540*/  ISETP.GT.AND P2, PT, R3, 0xff, !P1 ;  /* 0x000000ff0300780c */ /* 0x000fe20004f44270 */
[----:B------:R-:W-:Y:S01]  /*0550*/  ULDC.64 UR6, c[0x0][0x218] ;  /* 0x0000860000067ab9 */ /* 0x000fe20000000a00 */
[----:B------:R-:W-:Y:S01]  /*0560*/  BSSY B0, `(.L_x_7) ;  /* 0x0000006000007945 */ /* 0x000fe20003800000 */
[C---:B------:R-:W-:Y:S02]  /*0570*/  LEA R10, P3, R4.reuse, UR6, 0x2 ;  /* 0x00000006040a7c11 */ /* 0x040fe4000f8610ff */
[----:B------:R-:W-:Y:S02]  /*0580*/  MOV R3, RZ ;  /* 0x000000ff00037202 */ /* 0x000fe40000000f00 */
[----:B------:R-:W-:-:S06]  /*0590*/  LEA.HI.X R11, R4, UR7, R9, 0x2, P3 ;  /* 0x00000007040b7c11 */ /* 0x000fcc00098f1409 */
[----:B------:R-:W-:Y:S05]  /*05a0*/  @!P2 BRA `(.L_x_8) ;  /* 0x000000000004a947 */ /* 0x000fea0003800000 */
[----:B------:R1:W5:Y:S02]  /*05b0*/  LDG.E.EL R3, desc[UR4][R10.64+-0x400] ;  /* 0xfffc00040a037981 */ /* 0x000364000c2e1900 */
.L_x_8:
[----:B------:R-:W-:Y:S05]  /*05c0*/  BSYNC B0 ;  /* 0x0000000000007941 */ /* 0x000fea0003800000 */
.L_x_7:
[----:B-----5:R-:W-:Y:S01]  /*05d0*/  SEL R3, R3, RZ, P2 ;  /* 0x000000ff03037207 */ /* 0x020fe20001000000 */
[----:B------:R-:W-:Y:S04]  /*05e0*/  BSSY B0, `(.L_x_9) ;  /* 0x0000023000007945 */ /* 0x000fe80003800000 */
[----:B------:R-:W-:-:S05]  /*05f0*/  FMUL R4, R3, 1.4426950216293334961 ;  /* 0x3fb8aa3b03047820 */ /* 0x000fca0000400000 */
[----:B------:R-:W-:-:S13]  /*0600*/  FSETP.GEU.AND P2, PT, R4, -126, PT ;  /* 0xc2fc00000400780b */ /* 0x000fda0003f4e000 */
[----:B------:R-:W-:-:S04]  /*0610*/  @!P2 FMUL R4, R4, 0.5 ;  /* 0x3f0000000404a820 */ /* 0x000fc80000400000 */
[----:B------:R-:W2:Y:S02]  /*0620*/  MUFU.EX2 R7, R4 ;  /* 0x0000000400077308 */ /* 0x000ea40000000800 */
[----:B--2---:R-:W-:Y:S01]  /*0630*/  @!P2 FMUL R7, R7, R7 ;  /* 0x000000070707a220 */ /* 0x004fe20000400000 */
[----:B------:R-:W-:-:S03]  /*0640*/  FSETP.GT.AND P2, PT, R3, 20, PT ;  /* 0x41a000000300780b */ /* 0x000fc60003f44000 */
[C---:B------:R-:W-:Y:S01]  /*0650*/  FADD.FTZ.RZ R0, R7.reuse, 1 ;  /* 0x3f80000007007421 */ /* 0x040fe2000001c000 */
[----:B------:R-:W-:-:S04]  /*0660*/  ISETP.GE.U32.AND P3, PT, R7, 0x7f800000, PT ;  /* 0x7f8000000700780c */ /* 0x000fc80003f66070 */
[----:B------:R-:W-:-:S04]  /*0670*/  IADD3 R0, R0, -0x3f400000, RZ ;  /* 0xc0c0000000007810 */ /* 0x000fc80007ffe0ff */
[----:B-1----:R-:W-:Y:S01]  /*0680*/  LOP3.LUT R10, R0, 0xff800000, RZ, 0xc0, !PT ;  /* 0xff800000000a7812 */ /* 0x002fe200078ec0ff */
[----:B------:R-:W-:-:S03]  /*0690*/  HFMA2.MMA R0, -RZ, RZ, 1.875, 0 ;  /* 0x3f800000ff007435 */ /* 0x000fc600000001ff */
[----:B------:R-:W-:Y:S02]  /*06a0*/  IADD3 R11, -R10, 0x40800000, RZ ;  /* 0x408000000a0b7810 */ /* 0x000fe40007ffe1ff */
[----:B------:R-:W-:Y:S02]  /*06b0*/  IADD3 R9, R7, -R10, RZ ;  /* 0x8000000a07097210 */ /* 0x000fe40007ffe0ff */
[----:B------:R-:W-:-:S03]  /*06c0*/  I2FP.F32.S32 R10, R10 ;  /* 0x0000000a000a7245 */ /* 0x000fc60000201400 */
[----:B------:R-:W-:Y:S02]  /*06d0*/  FFMA.FTZ R12, R11, 0.25, -R0 ;  /* 0x3e8000000b0c7823 */ /* 0x000fe40000010800 */
[----:B------:R-:W-:Y:S02]  /*06e0*/  FMUL R10, R10, 1.1920928955078125e-07 ;  /* 0x340000000a0a7820 */ /* 0x000fe40000400000 */
[----:B------:R-:W-:-:S04]  /*06f0*/  FADD R9, R9, R12 ;  /* 0x0000000c09097221 */ /* 0x000fc80000000000 */
        /* <DEDUP_REMOVED lines=17> */
.L_x_10:
[----:B------:R-:W-:Y:S05]  /*0810*/  BSYNC B0 ;  /* 0x0000000000007941 */ /* 0x000fea0003800000 */
.L_x_9:
[----:B------:R-:W-:Y:S01]  /*0820*/  FSEL R10, R3, R10, P2 ;  /* 0x0000000a030a7208 */ /* 0x000fe20001000000 */
[----:B------:R-:W-:Y:S04]  /*0830*/  BSSY B0, `(.L_x_11) ;  /* 0x0000014000007945 */ /* 0x000fe80003800000 */
[----:B------:R-:W-:-:S05]  /*0840*/  FADD.FTZ R9, |R10|, -RZ ;  /* 0x800000ff0a097221 */ /* 0x000fca0000010200 */
[----:B------:R-:W-:-:S13]  /*0850*/  FSETP.GE.AND P2, PT, R9, 0.60000002384185791016, PT ;  /* 0x3f19999a0900780b */ /* 0x000fda0003f46000 */
[----:B------:R-:W-:Y:S05]  /*0860*/  @!P2 BRA `(.L_x_12) ;  /* 0x000000000024a947 */ /* 0x000fea0003800000 */
[C---:B------:R-:W-:Y:S01]  /*0870*/  FMUL R4, R9.reuse, 2.8853900432586669922 ;  /* 0x4038aa3b09047820 */ /* 0x040fe20000400000 */
[----:B------:R-:W-:-:S05]  /*0880*/  FSETP.GE.AND P2, PT, R9, 9.010913848876953125, PT ;  /* 0x41102cb40900780b */ /* 0x000fca0003f46000 */
[----:B------:R-:W1:Y:S02]  /*0890*/  MUFU.EX2 R4, R4 ;  /* 0x0000000400047308 */ /* 0x000e640000000800 */
[----:B-1----:R-:W-:-:S06]  /*08a0*/  FADD R6, R4, 1 ;  /* 0x3f80000004067421 */ /* 0x002fcc0000000000 */
[----:B------:R-:W1:Y:S02]  /*08b0*/  MUFU.RCP R7, R6 ;  /* 0x0000000600077308 */ /* 0x000e640000001000 */
[----:B-1----:R-:W-:-:S05]  /*08c0*/  FFMA.FTZ R7, R7, -2, R0 ;  /* 0xc000000007077823 */ /* 0x002fca0000010000 */
[----:B------:R-:W-:-:S04]  /*08d0*/  FSEL R7, R7, 1, !P2 ;  /* 0x3f80000007077808 */ /* 0x000fc80005000000 */
[----:B------:R-:W-:Y:S01]  /*08e0*/  LOP3.LUT R0, R7, 0x80000000, R10, 0xf8, !PT ;  /* 0x8000000007007812 */ /* 0x000fe200078ef80a */
[----:B------:R-:W-:Y:S06]  /*08f0*/  BRA `(.L_x_13) ;  /* 0x00000000001c7947 */ /* 0x000fec0003800000 */
.L_x_12:
[----:B------:R-:W-:Y:S01]  /*0900*/  MOV R0, 0x3c80f082 ;  /* 0x3c80f08200007802 */ /* 0x000fe20000000f00 */
[----:B------:R-:W-:-:S04]  /*0910*/  FMUL R7, R10, R10 ;  /* 0x0000000a0a077220 */ /* 0x000fc80000400000 */
[----:B------:R-:W-:-:S04]  /*0920*/  FFMA.FTZ R0, R7, R0, -0.052303962409496307373 ;  /* 0xbd563cae07007423 */ /* 0x000fc80000010000 */
[----:B------:R-:W-:-:S04]  /*0930*/  FFMA.FTZ R0, R7, R0, 0.1331529766321182251 ;  /* 0x3e08594107007423 */ /* 0x000fc80000010000 */
[----:B------:R-:W-:-:S04]  /*0940*/  FFMA.FTZ R0, R7, R0, -0.33332768082618713379 ;  /* 0xbeaaa9ed07007423 */ /* 0x000fc80000010000 */
[----:B------:R-:W-:-:S04]  /*0950*/  FFMA.FTZ R0, R7, R0, RZ ;  /* 0x0000000007007223 */ /* 0x000fc800000100ff */
[----:B------:R-:W-:-:S07]  /*0960*/  FFMA.FTZ R0, R10, R0, R10 ;  /* 0x000000000a007223 */ /* 0x000fce000001000a */
.L_x_13:
[----:B------:R-:W-:Y:S05]  /*0970*/  BSYNC B0 ;  /* 0x0000000000007941 */ /* 0x000fea0003800000 */
.L_x_11:
[----:B------:R-:W1:Y:S01]  /*0980*/  LDC.64 R6, c[0x0][0x220] ;  /* 0x00008800ff067b82 */ /* 0x000e620000000a00 */
[----:B------:R-:W-:Y:S01]  /*0990*/  FMUL R5, R5, R8 ;  /* 0x0000000805057220 */ /* 0x000fe20000400000 */
[----:B------:R-:W-:Y:S01]  /*09a0*/  @P0 FMUL R5, R3, R0 ;  /* 0x0000000003050220 */ /* 0x000fe20000400000 */
[----:B-1----:R-:W-:Y:S01]  /*09b0*/  IMAD.WIDE R2, R2, 0x4, R6 ;  /* 0x0000000402027825 */ /* 0x002fe200078e0206 */
[----:B------:R-:W-:Y:S06]  /*09c0*/  @P1 EXIT ;  /* 0x000000000000194d */ /* 0x000fec0003800000 */
[----:B------:R-:W-:Y:S01]  /*09d0*/  STG.E desc[UR4][R2.64], R5 ;  /* 0x0000000502007986 */ /* 0x000fe2000c101904 */
[----:B------:R-:W-:Y:S05]  /*09e0*/  EXIT ;  /* 0x000000000000794d */ /* 0x000fea0003800000 */
.L_x_14:
[----:B------:R-:W-:-:S00]  /*09f0*/  BRA `(.L_x_14) ;  /* 0xfffffffc00fc7947 */ /* 0x000fc0000383ffff */
[----:B------:R-:W-:-:S00]  /*0a00*/  NOP ;  /* 0x0000000000007918 */ /* 0x000fc00000000000 */
[----:B------:R-:W-:-:S00]  /*0a10*/  NOP ;  /* 0x0000000000007918 */ /* 0x000fc00000000000 */
[----:B------:R-:W-:-:S00]  /*0a20*/  NOP ;  /* 0x0000000000007918 */ /* 0x000fc00000000000 */
[----:B------:R-:W-:-:S00]  /*0a30*/  NOP ;  /* 0x0000000000007918 */ /* 0x000fc00000000000 */
[----:B------:R-:W-:-:S00]  /*0a40*/  NOP ;  /* 0x0000000000007918 */ /* 0x000fc00000000000 */
[----:B------:R-:W-:-:S00]  /*0a50*/  NOP ;  /* 0x0000000000007918 */ /* 0x000fc00000000000 */
[----:B------:R-:W-:-:S00]  /*0a60*/  NOP ;  /* 0x0000000000007918 */ /* 0x000fc00000000000 */
[----:B------:R-:W-:-:S00]  /*0a70*/  NOP ;  /* 0x0000000000007918 */ /* 0x000fc00000000000 */
.L_x_15:


//--------------------- .nv.global.init           --------------------------
	.section	.nv.global.init,"aw",@progbits
.nv.global.init:
	.type		_$_str,@object
	.size		_$_str,(.L_0 - _$_str)
_$_str:
        /*0000*/ 	.byte	0x5f, 0x5f, 0x43, 0x55, 0x44, 0x41, 0x5f, 0x46, 0x54, 0x5a, 0x00
.L_0:


//--------------------- .nv.constant0.triton_poi_fused_cat_29 --------------------------
	.section	.nv.constant0.triton_poi_fused_cat_29,"a",@progbits
	.sectionflags	@""
	.align	4
.nv.constant0.triton_poi_fused_cat_29:
	.zero		556
